//
// Generated by NVIDIA NVVM Compiler
//
// Compiler Build ID: CL-36424714
// Cuda compilation tools, release 13.0, V13.0.88
// Based on NVVM 20.0.0
//

.version 9.0
.target sm_100
.address_size 64

	// .globl	_Z3dotPdS_S_

.visible .entry _Z3dotPdS_S_(
	.param .u64 .ptr .align 1 _Z3dotPdS_S__param_0,
	.param .u64 .ptr .align 1 _Z3dotPdS_S__param_1,
	.param .u64 .ptr .align 1 _Z3dotPdS_S__param_2
)
{
	.reg .pred 	%p<3>;
	.reg .b32 	%r<24>;
	.reg .b64 	%rd<28>;
	.reg .b64 	%fd<28>;

	ld.param.u64 	%rd5, [_Z3dotPdS_S__param_0];
	ld.param.u64 	%rd6, [_Z3dotPdS_S__param_1];
	ld.param.u64 	%rd7, [_Z3dotPdS_S__param_2];
	cvta.to.global.u64 	%rd1, %rd6;
	cvta.to.global.u64 	%rd2, %rd5;
	cvta.to.global.u64 	%rd3, %rd7;
	mov.u32 	%r7, %ctaid.x;
	mov.u32 	%r8, %ntid.x;
	mov.u32 	%r9, %tid.x;
	mad.lo.s32 	%r10, %r7, %r8, %r9;
	mul.lo.s32 	%r1, %r10, 1000;
	mov.b32 	%r22, 0;
$L__BB0_1:
	add.s32 	%r12, %r22, %r1;
	mul.wide.u32 	%rd8, %r12, 8;
	add.s64 	%rd4, %rd3, %rd8;
	mov.b64 	%rd9, 0;
	st.global.u64 	[%rd4], %rd9;
	mov.b32 	%r23, 0;
	mov.f64 	%fd27, 0d0000000000000000;
$L__BB0_2:
	add.s32 	%r13, %r23, %r1;
	mul.wide.u32 	%rd10, %r13, 8;
	add.s64 	%rd11, %rd2, %rd10;
	ld.global.f64 	%fd4, [%rd11];
	mad.lo.s32 	%r14, %r23, 1000, %r22;
	mul.wide.u32 	%rd12, %r14, 8;
	add.s64 	%rd13, %rd1, %rd12;
	ld.global.f64 	%fd5, [%rd13];
	fma.rn.f64 	%fd6, %fd4, %fd5, %fd27;
	st.global.f64 	[%rd4], %fd6;
	add.s32 	%r15, %r13, 1;
	mul.wide.u32 	%rd14, %r15, 8;
	add.s64 	%rd15, %rd2, %rd14;
	ld.global.f64 	%fd7, [%rd15];
	ld.global.f64 	%fd8, [%rd13+8000];
	fma.rn.f64 	%fd9, %fd7, %fd8, %fd6;
	st.global.f64 	[%rd4], %fd9;
	add.s32 	%r16, %r13, 2;
	mul.wide.u32 	%rd16, %r16, 8;
	add.s64 	%rd17, %rd2, %rd16;
	ld.global.f64 	%fd10, [%rd17];
	ld.global.f64 	%fd11, [%rd13+16000];
	fma.rn.f64 	%fd12, %fd10, %fd11, %fd9;
	st.global.f64 	[%rd4], %fd12;
	add.s32 	%r17, %r13, 3;
	mul.wide.u32 	%rd18, %r17, 8;
	add.s64 	%rd19, %rd2, %rd18;
	ld.global.f64 	%fd13, [%rd19];
	ld.global.f64 	%fd14, [%rd13+24000];
	fma.rn.f64 	%fd15, %fd13, %fd14, %fd12;
	st.global.f64 	[%rd4], %fd15;
	add.s32 	%r18, %r13, 4;
	mul.wide.u32 	%rd20, %r18, 8;
	add.s64 	%rd21, %rd2, %rd20;
	ld.global.f64 	%fd16, [%rd21];
	ld.global.f64 	%fd17, [%rd13+32000];
	fma.rn.f64 	%fd18, %fd16, %fd17, %fd15;
	st.global.f64 	[%rd4], %fd18;
	add.s32 	%r19, %r13, 5;
	mul.wide.u32 	%rd22, %r19, 8;
	add.s64 	%rd23, %rd2, %rd22;
	ld.global.f64 	%fd19, [%rd23];
	ld.global.f64 	%fd20, [%rd13+40000];
	fma.rn.f64 	%fd21, %fd19, %fd20, %fd18;
	st.global.f64 	[%rd4], %fd21;
	add.s32 	%r20, %r13, 6;
	mul.wide.u32 	%rd24, %r20, 8;
	add.s64 	%rd25, %rd2, %rd24;
	ld.global.f64 	%fd22, [%rd25];
	ld.global.f64 	%fd23, [%rd13+48000];
	fma.rn.f64 	%fd24, %fd22, %fd23, %fd21;
	st.global.f64 	[%rd4], %fd24;
	add.s32 	%r21, %r13, 7;
	mul.wide.u32 	%rd26, %r21, 8;
	add.s64 	%rd27, %rd2, %rd26;
	ld.global.f64 	%fd25, [%rd27];
	ld.global.f64 	%fd26, [%rd13+56000];
	fma.rn.f64 	%fd27, %fd25, %fd26, %fd24;
	st.global.f64 	[%rd4], %fd27;
	add.s32 	%r23, %r23, 8;
	setp.ne.s32 	%p1, %r23, 1000;
	@%p1 bra 	$L__BB0_2;
	add.s32 	%r22, %r22, 1;
	setp.ne.s32 	%p2, %r22, 1000;
	@%p2 bra 	$L__BB0_1;
	ret;

}


// ===== COMPILED SASS (sm_100) =====

	.target	sm_100

	.elftype	@"ET_EXEC"


//--------------------- .note.nv.tkinfo           --------------------------
	.section	.note.nv.tkinfo,"",@"SHT_NOTE"
	.sectionflags	@"SHF_NOTE_NV_TKINFO"
	.tkinfo
        /*0018*/ 	.word	0x00000002
        /*0030*/ 	.string	""
        /*0030*/ 	.string	"ptxas"
        /*0030*/ 	.string	"Cuda compilation tools, release 13.0, V13.0.88"
        /*0030*/ 	.string	"Build cuda_13.0.r13.0/compiler.36424714_0"
        /*0030*/ 	.string	"-arch sm_100 -m 64 "



//--------------------- .note.nv.cuinfo           --------------------------
	.section	.note.nv.cuinfo,"",@"SHT_NOTE"
	.sectionflags	@"SHF_NOTE_NV_CUINFO"
        /*0018*/ 	.short	0x0002
        /*001a*/ 	.short	0x0064
        /*001c*/ 	.short	0x0082
	.zero		2


//--------------------- .nv.info                  --------------------------
	.section	.nv.info,"",@"SHT_CUDA_INFO"
	.align	4


	//----- nvinfo : EIATTR_REGCOUNT
	.align		4
        /*0000*/ 	.byte	0x04, 0x2f
        /*0002*/ 	.short	(.L_1 - .L_0)
	.align		4
.L_0:
        /*0004*/ 	.word	index@(_Z3dotPdS_S_)
        /*0008*/ 	.word	0x00000020


	//----- nvinfo : EIATTR_FRAME_SIZE
	.align		4
.L_1:
        /*000c*/ 	.byte	0x04, 0x11
        /*000e*/ 	.short	(.L_3 - .L_2)
	.align		4
.L_2:
        /*0010*/ 	.word	index@(_Z3dotPdS_S_)
        /*0014*/ 	.word	0x00000000


	//----- nvinfo : EIATTR_MIN_STACK_SIZE
	.align		4
.L_3:
        /*0018*/ 	.byte	0x04, 0x12
        /*001a*/ 	.short	(.L_5 - .L_4)
	.align		4
.L_4:
        /*001c*/ 	.word	index@(_Z3dotPdS_S_)
        /*0020*/ 	.word	0x00000000
.L_5:


//--------------------- .nv.compat                --------------------------
	.section	.nv.compat,"",@"SHT_CUDA_COMPAT_INFO"
	.align	4
        /*0000*/ 	.byte	0x02, 0x09, 0x00, 0x00, 0x02, 0x02, 0x01, 0x00, 0x02, 0x05, 0x05, 0x00, 0x03, 0x07, 0x01, 0x01
        /*0010*/ 	.byte	0x02, 0x03, 0x00, 0x00, 0x02, 0x06, 0x01, 0x00, 0x04, 0x0b, 0x08, 0x00, 0x01, 0x00, 0x00, 0x00
        /*0020*/ 	.byte	0x00, 0x00, 0x00, 0x00


//--------------------- .nv.info._Z3dotPdS_S_     --------------------------
	.section	.nv.info._Z3dotPdS_S_,"",@"SHT_CUDA_INFO"
	.sectionflags	@""
	.align	4


	//----- nvinfo : EIATTR_CUDA_API_VERSION
	.align		4
        /*0000*/ 	.byte	0x04, 0x37
        /*0002*/ 	.short	(.L_7 - .L_6)
.L_6:
        /*0004*/ 	.word	0x00000082


	//----- nvinfo : EIATTR_KPARAM_INFO
	.align		4
.L_7:
        /*0008*/ 	.byte	0x04, 0x17
        /*000a*/ 	.short	(.L_9 - .L_8)
.L_8:
        /*000c*/ 	.word	0x00000000
        /*0010*/ 	.short	0x0002
        /*0012*/ 	.short	0x0010
        /*0014*/ 	.byte	0x00, 0xf5, 0x21, 0x00


	//----- nvinfo : EIATTR_KPARAM_INFO
	.align		4
.L_9:
        /*0018*/ 	.byte	0x04, 0x17
        /*001a*/ 	.short	(.L_11 - .L_10)
.L_10:
        /*001c*/ 	.word	0x00000000
        /*0020*/ 	.short	0x0001
        /*0022*/ 	.short	0x0008
        /*0024*/ 	.byte	0x00, 0xf5, 0x21, 0x00


	//----- nvinfo : EIATTR_KPARAM_INFO
	.align		4
.L_11:
        /*0028*/ 	.byte	0x04, 0x17
        /*002a*/ 	.short	(.L_13 - .L_12)
.L_12:
        /*002c*/ 	.word	0x00000000
        /*0030*/ 	.short	0x0000
        /*0032*/ 	.short	0x0000
        /*0034*/ 	.byte	0x00, 0xf5, 0x21, 0x00


	//----- nvinfo : EIATTR_SPARSE_MMA_MASK
	.align		4
.L_13:
        /*0038*/ 	.byte	0x03, 0x50
        /*003a*/ 	.short	0x0000


	//----- nvinfo : EIATTR_MAXREG_COUNT
	.align		4
        /*003c*/ 	.byte	0x03, 0x1b
        /*003e*/ 	.short	0x00ff


	//----- nvinfo : EIATTR_MERCURY_ISA_VERSION
	.align		4
        /*0040*/ 	.byte	0x03, 0x5f
        /*0042*/ 	.short	0x0101


	//----- nvinfo : EIATTR_VRC_CTA_INIT_COUNT
	.align		4
        /*0044*/ 	.byte	0x02, 0x4a
	.zero		1
	.zero		1


	//----- nvinfo : EIATTR_EXIT_INSTR_OFFSETS
	.align		4
        /*0048*/ 	.byte	0x04, 0x1c
        /*004a*/ 	.short	(.L_15 - .L_14)


	//   ....[0]....
.L_14:
        /*004c*/ 	.word	0x000010f0


	//----- nvinfo : EIATTR_CBANK_PARAM_SIZE
	.align		4
.L_15:
        /*0050*/ 	.byte	0x03, 0x19
        /*0052*/ 	.short	0x0018


	//----- nvinfo : EIATTR_PARAM_CBANK
	.align		4
        /*0054*/ 	.byte	0x04, 0x0a
        /*0056*/ 	.short	(.L_17 - .L_16)
	.align		4
.L_16:
        /*0058*/ 	.word	index@(.nv.constant0._Z3dotPdS_S_)
        /*005c*/ 	.short	0x0380
        /*005e*/ 	.short	0x0018


	//----- nvinfo : EIATTR_SW_WAR
	.align		4
.L_17:
        /*0060*/ 	.byte	0x04, 0x36
        /*0062*/ 	.short	(.L_19 - .L_18)
.L_18:
        /*0064*/ 	.word	0x00000008
.L_19:


//--------------------- .nv.callgraph             --------------------------
	.section	.nv.callgraph,"",@"SHT_CUDA_CALLGRAPH"
	.align	4
	.sectionentsize	8
	.align		4
        /*0000*/ 	.word	0x00000000
	.align		4
        /*0004*/ 	.word	0xffffffff
	.align		4
        /*0008*/ 	.word	0x00000000
	.align		4
        /*000c*/ 	.word	0xfffffffe
	.align		4
        /*0010*/ 	.word	0x00000000
	.align		4
        /*0014*/ 	.word	0xfffffffd
	.align		4
        /*0018*/ 	.word	0x00000000
	.align		4
        /*001c*/ 	.word	0xfffffffc


//--------------------- .text._Z3dotPdS_S_        --------------------------
	.section	.text._Z3dotPdS_S_,"ax",@progbits
	.align	128
        .global         _Z3dotPdS_S_
        .type           _Z3dotPdS_S_,@function
        .size           _Z3dotPdS_S_,(.L_x_3 - _Z3dotPdS_S_)
        .other          _Z3dotPdS_S_,@"STO_CUDA_ENTRY STV_DEFAULT"
_Z3dotPdS_S_:
.text._Z3dotPdS_S_:
[----:B------:R-:W-:Y:S01]  /*0000*/  LDC R1, c[0x0][0x37c] ;  /* 0x0000df00ff017b82 */ /* 0x000fe20000000800 */
[----:B------:R-:W0:Y:S07]  /*0010*/  S2R R2, SR_TID.X ;  /* 0x0000000000027919 */ /* 0x000e2e0000002100 */
[----:B------:R-:W0:Y:S01]  /*0020*/  S2UR UR6, SR_CTAID.X ;  /* 0x00000000000679c3 */ /* 0x000e220000002500 */
[----:B------:R-:W-:Y:S01]  /*0030*/  HFMA2 R0, -RZ, RZ, 0, 0 ;  /* 0x00000000ff007431 */ /* 0x000fe200000001ff */
[----:B------:R-:W1:Y:S06]  /*0040*/  LDCU.64 UR4, c[0x0][0x358] ;  /* 0x00006b00ff0477ac */ /* 0x000e6c0008000a00 */
[----:B------:R-:W0:Y:S02]  /*0050*/  LDC R9, c[0x0][0x360] ;  /* 0x0000d800ff097b82 */ /* 0x000e240000000800 */
[----:B01----:R-:W-:-:S07]  /*0060*/  IMAD R9, R9, UR6, R2 ;  /* 0x0000000609097c24 */ /* 0x003fce000f8e0202 */
.L_x_1:
[----:B0-2---:R-:W0:Y:S01]  /*0070*/  LDC.64 R2, c[0x0][0x390] ;  /* 0x0000e400ff027b82 */ /* 0x005e220000000a00 */
[----:B------:R-:W-:Y:S01]  /*0080*/  IMAD R5, R9, 0x3e8, R0 ;  /* 0x000003e809057824 */ /* 0x000fe200078e0200 */
[----:B------:R-:W-:Y:S02]  /*0090*/  MOV R8, RZ ;  /* 0x000000ff00087202 */ /* 0x000fe40000000f00 */
[----:B------:R-:W-:Y:S01]  /*00a0*/  CS2R R16, SRZ ;  /* 0x0000000000107805 */ /* 0x000fe2000001ff00 */
[----:B0-----:R-:W-:-:S05]  /*00b0*/  IMAD.WIDE.U32 R2, R5, 0x8, R2 ;  /* 0x0000000805027825 */ /* 0x001fca00078e0002 */
[----:B------:R0:W-:Y:S02]  /*00c0*/  STG.E.64 desc[UR4][R2.64], RZ ;  /* 0x000000ff02007986 */ /* 0x0001e4000c101b04 */
.L_x_0:
[----:B------:R-:W1:Y:S01]  /*00d0*/  LDC.64 R4, c[0x0][0x380] ;  /* 0x0000e000ff047b82 */ /* 0x000e620000000a00 */
[----:B--2---:R-:W-:Y:S02]  /*00e0*/  IMAD R11, R9, 0x3e8, R8 ;  /* 0x000003e8090b7824 */ /* 0x004fe400078e0208 */
[----:B------:R-:W-:-:S05]  /*00f0*/  IMAD R13, R8, 0x3e8, R0 ;  /* 0x000003e8080d7824 */ /* 0x000fca00078e0200 */
[----:B------:R-:W2:Y:S01]  /*0100*/  LDC.64 R6, c[0x0][0x388] ;  /* 0x0000e200ff067b82 */ /* 0x000ea20000000a00 */
[----:B-1----:R-:W-:-:S06]  /*0110*/  IMAD.WIDE.U32 R20, R11, 0x8, R4 ;  /* 0x000000080b147825 */ /* 0x002fcc00078e0004 */
[----:B------:R-:W3:Y:S01]  /*0120*/  LDG.E.64 R20, desc[UR4][R20.64] ;  /* 0x0000000414147981 */ /* 0x000ee2000c1e1b00 */
[----:B--2---:R-:W-:-:S05]  /*0130*/  IMAD.WIDE.U32 R14, R13, 0x8, R6 ;  /* 0x000000080d0e7825 */ /* 0x004fca00078e0006 */
[----:B------:R-:W3:Y:S01]  /*0140*/  LDG.E.64 R18, desc[UR4][R14.64] ;  /* 0x000000040e127981 */ /* 0x000ee2000c1e1b00 */
[----:B------:R-:W-:-:S05]  /*0150*/  IADD3 R23, PT, PT, R11, 0x1, RZ ;  /* 0x000000010b177810 */ /* 0x000fca0007ffe0ff */
[----:B------:R-:W-:Y:S01]  /*0160*/  IMAD.WIDE.U32 R22, R23, 0x8, R4 ;  /* 0x0000000817167825 */ /* 0x000fe200078e0004 */
[----:B---3--:R-:W-:-:S07]  /*0170*/  DFMA R16, R20, R18, R16 ;  /* 0x000000121410722b */ /* 0x008fce0000000010 */
[----:B------:R1:W-:Y:S04]  /*0180*/  STG.E.64 desc[UR4][R2.64], R16 ;  /* 0x0000001002007986 */ /* 0x0003e8000c101b04 */
[----:B------:R-:W2:Y:S04]  /*0190*/  LDG.E.64 R18, desc[UR4][R22.64] ;  /* 0x0000000416127981 */ /* 0x000ea8000c1e1b00 */
[----:B------:R-:W2:Y:S01]  /*01a0*/  LDG.E.64 R24, desc[UR4][R14.64+0x1f40] ;  /* 0x001f40040e187981 */ /* 0x000ea2000c1e1b00 */
[----:B------:R-:W-:Y:S01]  /*01b0*/  IADD3 R27, PT, PT, R11, 0x2, RZ ;  /* 0x000000020b1b7810 */ /* 0x000fe20007ffe0ff */
[----:B--2---:R-:W-:-:S04]  /*01c0*/  DFMA R18, R18, R24, R16 ;  /* 0x000000181212722b */ /* 0x004fc80000000010 */
[----:B------:R-:W-:-:S03]  /*01d0*/  IMAD.WIDE.U32 R24, R27, 0x8, R4 ;  /* 0x000000081b187825 */ /* 0x000fc600078e0004 */
[----:B------:R2:W-:Y:S04]  /*01e0*/  STG.E.64 desc[UR4][R2.64], R18 ;  /* 0x0000001202007986 */ /* 0x0005e8000c101b04 */
[----:B------:R-:W3:Y:S04]  /*01f0*/  LDG.E.64 R20, desc[UR4][R24.64] ;  /* 0x0000000418147981 */ /* 0x000ee8000c1e1b00 */
[----:B------:R-:W3:Y:S01]  /*0200*/  LDG.E.64 R26, desc[UR4][R14.64+0x3e80] ;  /* 0x003e80040e1a7981 */ /* 0x000ee2000c1e1b00 */
[----:B------:R-:W-:Y:S01]  /*0210*/  IADD3 R29, PT, PT, R11, 0x3, RZ ;  /* 0x000000030b1d7810 */ /* 0x000fe20007ffe0ff */
[----:B---3--:R-:W-:-:S04]  /*0220*/  DFMA R20, R20, R26, R18 ;  /* 0x0000001a1414722b */ /* 0x008fc80000000012 */
[----:B------:R-:W-:-:S03]  /*0230*/  IMAD.WIDE.U32 R26, R29, 0x8, R4 ;  /* 0x000000081d1a7825 */ /* 0x000fc600078e0004 */
[----:B------:R3:W-:Y:S04]  /*0240*/  STG.E.64 desc[UR4][R2.64], R20 ;  /* 0x0000001402007986 */ /* 0x0007e8000c101b04 */
[----:B-1----:R-:W4:Y:S04]  /*0250*/  LDG.E.64 R16, desc[UR4][R26.64] ;  /* 0x000000041a107981 */ /* 0x002f28000c1e1b00 */
[----:B------:R-:W4:Y:S01]  /*0260*/  LDG.E.64 R22, desc[UR4][R14.64+0x5dc0] ;  /* 0x005dc0040e167981 */ /* 0x000f22000c1e1b00 */
[----:B------:R-:W-:Y:S01]  /*0270*/  IADD3 R29, PT, PT, R11, 0x4, RZ ;  /* 0x000000040b1d7810 */ /* 0x000fe20007ffe0ff */
[----:B----4-:R-:W-:-:S04]  /*0280*/  DFMA R16, R16, R22, R20 ;  /* 0x000000161010722b */ /* 0x010fc80000000014 */
[----:B------:R-:W-:-:S03]  /*0290*/  IMAD.WIDE.U32 R22, R29, 0x8, R4 ;  /* 0x000000081d167825 */ /* 0x000fc600078e0004 */
[----:B------:R1:W-:Y:S04]  /*02a0*/  STG.E.64 desc[UR4][R2.64], R16 ;  /* 0x0000001002007986 */ /* 0x0003e8000c101b04 */
[----:B--2---:R-:W2:Y:S04]  /*02b0*/  LDG.E.64 R18, desc[UR4][R22.64] ;  /* 0x0000000416127981 */ /* 0x004ea8000c1e1b00 */
[----:B------:R-:W2:Y:S01]  /*02c0*/  LDG.E.64 R24, desc[UR4][R14.64+0x7d00] ;  /* 0x007d00040e187981 */ /* 0x000ea2000c1e1b00 */
[----:B------:R-:W-:Y:S01]  /*02d0*/  IADD3 R29, PT, PT, R11, 0x5, RZ ;  /* 0x000000050b1d7810 */ /* 0x000fe20007ffe0ff */
[----:B--2---:R-:W-:-:S04]  /*02e0*/  DFMA R18, R18, R24, R16 ;  /* 0x000000181212722b */ /* 0x004fc80000000010 */
[----:B------:R-:W-:-:S03]  /*02f0*/  IMAD.WIDE.U32 R24, R29, 0x8, R4 ;  /* 0x000000081d187825 */ /* 0x000fc600078e0004 */
[----:B------:R2:W-:Y:S04]  /*0300*/  STG.E.64 desc[UR4][R2.64], R18 ;  /* 0x0000001202007986 */ /* 0x0005e8000c101b04 */
[----:B---3--:R-:W3:Y:S04]  /*0310*/  LDG.E.64 R20, desc[UR4][R24.64] ;  /* 0x0000000418147981 */ /* 0x008ee8000c1e1b00 */
[----:B------:R-:W3:Y:S01]  /*0320*/  LDG.E.64 R26, desc[UR4][R14.64+0x9c40] ;  /* 0x009c40040e1a7981 */ /* 0x000ee2000c1e1b00 */
[----:B------:R-:W-:-:S05]  /*0330*/  IADD3 R29, PT, PT, R11, 0x6, RZ ;  /* 0x000000060b1d7810 */ /* 0x000fca0007ffe0ff */
[----:B-1----:R-:W-:Y:S01]  /*0340*/  IMAD.WIDE.U32 R16, R29, 0x8, R4 ;  /* 0x000000081d107825 */ /* 0x002fe200078e0004 */
[----:B---3--:R-:W-:-:S07]  /*0350*/  DFMA R20, R20, R26, R18 ;  /* 0x0000001a1414722b */ /* 0x008fce0000000012 */
[----:B------:R1:W-:Y:S04]  /*0360*/  STG.E.64 desc[UR4][R2.64], R20 ;  /* 0x0000001402007986 */ /* 0x0003e8000c101b04 */
[----:B------:R-:W3:Y:S04]  /*0370*/  LDG.E.64 R16, desc[UR4][R16.64] ;  /* 0x0000000410107981 */ /* 0x000ee8000c1e1b00 */
[----:B------:R-:W3:Y:S01]  /*0380*/  LDG.E.64 R22, desc[UR4][R14.64+0xbb80] ;  /* 0x00bb80040e167981 */ /* 0x000ee2000c1e1b00 */
[----:B------:R-:W-:-:S05]  /*0390*/  IADD3 R27, PT, PT, R11, 0x7, RZ ;  /* 0x000000070b1b7810 */ /* 0x000fca0007ffe0ff */
[----:B------:R-:W-:Y:S01]  /*03a0*/  IMAD.WIDE.U32 R26, R27, 0x8, R4 ;  /* 0x000000081b1a7825 */ /* 0x000fe200078e0004 */
[----:B---3--:R-:W-:-:S07]  /*03b0*/  DFMA R22, R16, R22, R20 ;  /* 0x000000161016722b */ /* 0x008fce0000000014 */
[----:B------:R3:W-:Y:S04]  /*03c0*/  STG.E.64 desc[UR4][R2.64], R22 ;  /* 0x0000001602007986 */ /* 0x0007e8000c101b04 */
[----:B------:R-:W4:Y:S04]  /*03d0*/  LDG.E.64 R24, desc[UR4][R14.64+0xdac0] ;  /* 0x00dac0040e187981 */ /* 0x000f28000c1e1b00 */
[----:B--2---:R-:W4:Y:S01]  /*03e0*/  LDG.E.64 R18, desc[UR4][R26.64] ;  /* 0x000000041a127981 */ /* 0x004f22000c1e1b00 */
[----:B------:R-:W-:Y:S02]  /*03f0*/  IADD3 R29, PT, PT, R11, 0x8, RZ ;  /* 0x000000080b1d7810 */ /* 0x000fe40007ffe0ff */
[----:B------:R-:W-:-:S05]  /*0400*/  IADD3 R10, PT, PT, R13, 0x1f40, RZ ;  /* 0x00001f400d0a7810 */ /* 0x000fca0007ffe0ff */
[----:B------:R-:W-:Y:S01]  /*0410*/  IMAD.WIDE.U32 R16, R10, 0x8, R6 ;  /* 0x000000080a107825 */ /* 0x000fe200078e0006 */
[----:B----4-:R-:W-:-:S03]  /*0420*/  DFMA R18, R18, R24, R22 ;  /* 0x000000181212722b */ /* 0x010fc60000000016 */
[----:B------:R-:W-:-:S04]  /*0430*/  IMAD.WIDE.U32 R24, R29, 0x8, R4 ;  /* 0x000000081d187825 */ /* 0x000fc800078e0004 */
[----:B------:R2:W-:Y:S04]  /*0440*/  STG.E.64 desc[UR4][R2.64], R18 ;  /* 0x0000001202007986 */ /* 0x0005e8000c101b04 */
[----:B------:R-:W4:Y:S04]  /*0450*/  LDG.E.64 R24, desc[UR4][R24.64] ;  /* 0x0000000418187981 */ /* 0x000f28000c1e1b00 */
[----:B-1----:R-:W4:Y:S01]  /*0460*/  LDG.E.64 R20, desc[UR4][R16.64] ;  /* 0x0000000410147981 */ /* 0x002f22000c1e1b00 */
[----:B---3--:R-:W-:-:S05]  /*0470*/  IADD3 R23, PT, PT, R11, 0x9, RZ ;  /* 0x000000090b177810 */ /* 0x008fca0007ffe0ff */
[----:B------:R-:W-:Y:S01]  /*0480*/  IMAD.WIDE.U32 R22, R23, 0x8, R4 ;  /* 0x0000000817167825 */ /* 0x000fe200078e0004 */
[----:B----4-:R-:W-:-:S07]  /*0490*/  DFMA R14, R24, R20, R18 ;  /* 0x00000014180e722b */ /* 0x010fce0000000012 */
[----:B------:R1:W-:Y:S04]  /*04a0*/  STG.E.64 desc[UR4][R2.64], R14 ;  /* 0x0000000e02007986 */ /* 0x0003e8000c101b04 */
[----:B------:R-:W3:Y:S04]  /*04b0*/  LDG.E.64 R20, desc[UR4][R22.64] ;  /* 0x0000000416147981 */ /* 0x000ee8000c1e1b00 */
[----:B------:R-:W3:Y:S01]  /*04c0*/  LDG.E.64 R26, desc[UR4][R16.64+0x1f40] ;  /* 0x001f4004101a7981 */ /* 0x000ee2000c1e1b00 */
[----:B------:R-:W-:Y:S01]  /*04d0*/  IADD3 R29, PT, PT, R11, 0xa, RZ ;  /* 0x0000000a0b1d7810 */ /* 0x000fe20007ffe0ff */
[----:B---3--:R-:W-:-:S04]  /*04e0*/  DFMA R20, R20, R26, R14 ;  /* 0x0000001a1414722b */ /* 0x008fc8000000000e */
        /* <DEDUP_REMOVED lines=14> */
[----:B---3--:R-:W3:Y:S04]  /*05d0*/  LDG.E.64 R20, desc[UR4][R22.64] ;  /* 0x0000000416147981 */ /* 0x008ee8000c1e1b00 */
[----:B------:R-:W3:Y:S01]  /*05e0*/  LDG.E.64 R26, desc[UR4][R16.64+0x7d00] ;  /* 0x007d0004101a7981 */ /* 0x000ee2000c1e1b00 */
[----:B------:R-:W-:Y:S01]  /*05f0*/  IADD3 R29, PT, PT, R11, 0xd, RZ ;  /* 0x0000000d0b1d7810 */ /* 0x000fe20007ffe0ff */
[----:B---3--:R-:W-:-:S04]  /*0600*/  DFMA R20, R20, R26, R14 ;  /* 0x0000001a1414722b */ /* 0x008fc8000000000e */
[----:B------:R-:W-:-:S03]  /*0610*/  IMAD.WIDE.U32 R26, R29, 0x8, R4 ;  /* 0x000000081d1a7825 */ /* 0x000fc600078e0004 */
[----:B------:R3:W-:Y:S04]  /*0620*/  STG.E.64 desc[UR4][R2.64], R20 ;  /* 0x0000001402007986 */ /* 0x0007e8000c101b04 */
[----:B--2---:R-:W2:Y:S04]  /*0630*/  LDG.E.64 R18, desc[UR4][R26.64] ;  /* 0x000000041a127981 */ /* 0x004ea8000c1e1b00 */
[----:B------:R-:W2:Y:S01]  /*0640*/  LDG.E.64 R24, desc[UR4][R16.64+0x9c40] ;  /* 0x009c400410187981 */ /* 0x000ea2000c1e1b00 */
[----:B------:R-:W-:-:S05]  /*0650*/  IADD3 R29, PT, PT, R11, 0xe, RZ ;  /* 0x0000000e0b1d7810 */ /* 0x000fca0007ffe0ff */
[----:B-1----:R-:W-:Y:S01]  /*0660*/  IMAD.WIDE.U32 R14, R29, 0x8, R4 ;  /* 0x000000081d0e7825 */ /* 0x002fe200078e0004 */
[----:B--2---:R-:W-:-:S07]  /*0670*/  DFMA R18, R18, R24, R20 ;  /* 0x000000181212722b */ /* 0x004fce0000000014 */
[----:B------:R1:W-:Y:S04]  /*0680*/  STG.E.64 desc[UR4][R2.64], R18 ;  /* 0x0000001202007986 */ /* 0x0003e8000c101b04 */
[----:B------:R-:W2:Y:S04]  /*0690*/  LDG.E.64 R14, desc[UR4][R14.64] ;  /* 0x000000040e0e7981 */ /* 0x000ea8000c1e1b00 */
[----:B------:R-:W2:Y:S01]  /*06a0*/  LDG.E.64 R22, desc[UR4][R16.64+0xbb80] ;  /* 0x00bb800410167981 */ /* 0x000ea2000c1e1b00 */
[----:B------:R-:W-:-:S05]  /*06b0*/  IADD3 R25, PT, PT, R11, 0xf, RZ ;  /* 0x0000000f0b197810 */ /* 0x000fca0007ffe0ff */
[----:B---3--:R-:W-:Y:S01]  /*06c0*/  IMAD.WIDE.U32 R20, R25, 0x8, R4 ;  /* 0x0000000819147825 */ /* 0x008fe200078e0004 */
[----:B--2---:R-:W-:-:S07]  /*06d0*/  DFMA R22, R14, R22, R18 ;  /* 0x000000160e16722b */ /* 0x004fce0000000012 */
[----:B------:R2:W-:Y:S04]  /*06e0*/  STG.E.64 desc[UR4][R2.64], R22 ;  /* 0x0000001602007986 */ /* 0x0005e8000c101b04 */
[----:B------:R-:W1:Y:S04]  /*06f0*/  LDG.E.64 R24, desc[UR4][R16.64+0xdac0] ;  /* 0x00dac00410187981 */ /* 0x000e68000c1e1b00 */
[----:B------:R-:W1:Y:S01]  /*0700*/  LDG.E.64 R20, desc[UR4][R20.64] ;  /* 0x0000000414147981 */ /* 0x000e62000c1e1b00 */
[----:B------:R-:W-:Y:S02]  /*0710*/  IADD3 R27, PT, PT, R11, 0x10, RZ ;  /* 0x000000100b1b7810 */ /* 0x000fe40007ffe0ff */
[----:B------:R-:W-:-:S05]  /*0720*/  IADD3 R29, PT, PT, R13, 0x3e80, RZ ;  /* 0x00003e800d1d7810 */ /* 0x000fca0007ffe0ff */
[----:B------:R-:W-:Y:S01]  /*0730*/  IMAD.WIDE.U32 R14, R29, 0x8, R6 ;  /* 0x000000081d0e7825 */ /* 0x000fe200078e0006 */
[----:B-1----:R-:W-:-:S03]  /*0740*/  DFMA R18, R20, R24, R22 ;  /* 0x000000181412722b */ /* 0x002fc60000000016 */
[----:B------:R-:W-:-:S04]  /*0750*/  IMAD.WIDE.U32 R24, R27, 0x8, R4 ;  /* 0x000000081b187825 */ /* 0x000fc800078e0004 */
[----:B------:R1:W-:Y:S04]  /*0760*/  STG.E.64 desc[UR4][R2.64], R18 ;  /* 0x0000001202007986 */ /* 0x0003e8000c101b04 */
[----:B------:R-:W3:Y:S04]  /*0770*/  LDG.E.64 R24, desc[UR4][R24.64] ;  /* 0x0000000418187981 */ /* 0x000ee8000c1e1b00 */
[----:B------:R-:W3:Y:S01]  /*0780*/  LDG.E.64 R26, desc[UR4][R14.64] ;  /* 0x000000040e1a7981 */ /* 0x000ee2000c1e1b00 */
[----:B--2---:R-:W-:-:S05]  /*0790*/  IADD3 R23, PT, PT, R11, 0x11, RZ ;  /* 0x000000110b177810 */ /* 0x004fca0007ffe0ff */
[----:B------:R-:W-:Y:S01]  /*07a0*/  IMAD.WIDE.U32 R22, R23, 0x8, R4 ;  /* 0x0000000817167825 */ /* 0x000fe200078e0004 */
[----:B---3--:R-:W-:-:S07]  /*07b0*/  DFMA R16, R24, R26, R18 ;  /* 0x0000001a1810722b */ /* 0x008fce0000000012 */
        /* <DEDUP_REMOVED lines=25> */
[----:B-1----:R-:W4:Y:S04]  /*0950*/  LDG.E.64 R18, desc[UR4][R26.64] ;  /* 0x000000041a127981 */ /* 0x002f28000c1e1b00 */
[----:B------:R-:W4:Y:S01]  /*0960*/  LDG.E.64 R24, desc[UR4][R14.64+0x9c40] ;  /* 0x009c40040e187981 */ /* 0x000f22000c1e1b00 */
[----:B------:R-:W-:-:S05]  /*0970*/  IADD3 R29, PT, PT, R11, 0x16, RZ ;  /* 0x000000160b1d7810 */ /* 0x000fca0007ffe0ff */
[----:B--2---:R-:W-:Y:S01]  /*0980*/  IMAD.WIDE.U32 R16, R29, 0x8, R4 ;  /* 0x000000081d107825 */ /* 0x004fe200078e0004 */
[----:B----4-:R-:W-:-:S07]  /*0990*/  DFMA R18, R18, R24, R20 ;  /* 0x000000181212722b */ /* 0x010fce0000000014 */
        /* <DEDUP_REMOVED lines=59> */
[----:B------:R-:W-:Y:S02]  /*0d50*/  IADD3 R27, PT, PT, R11, 0x20, RZ ;  /* 0x000000200b1b7810 */ /* 0x000fe40007ffe0ff */
[----:B------:R-:W-:-:S03]  /*0d60*/  IADD3 R29, PT, PT, R13, 0x7d00, RZ ;  /* 0x00007d000d1d7810 */ /* 0x000fc60007ffe0ff */
[----:B-1----:R-:W-:-:S04]  /*0d70*/  IMAD.WIDE.U32 R18, R27, 0x8, R4 ;  /* 0x000000081b127825 */ /* 0x002fc800078e0004 */
[----:B------:R-:W-:Y:S01]  /*0d80*/  IMAD.WIDE.U32 R6, R29, 0x8, R6 ;  /* 0x000000081d067825 */ /* 0x000fe200078e0006 */
[----:B---3--:R-:W-:-:S07]  /*0d90*/  DFMA R12, R22, R20, R14 ;  /* 0x00000014160c722b */ /* 0x008fce000000000e */
        /* <DEDUP_REMOVED lines=16> */
[----:B--2---:R-:W-:Y:S01]  /*0ea0*/  IMAD.WIDE.U32 R20, R23, 0x8, R4 ;  /* 0x0000000817147825 */ /* 0x004fe200078e0004 */
        /* <DEDUP_REMOVED lines=26> */
[----:B------:R-:W3:Y:S04]  /*1050*/  LDG.E.64 R4, desc[UR4][R4.64] ;  /* 0x0000000404047981 */ /* 0x000ee8000c1e1b00 */
[----:B------:R-:W3:Y:S01]  /*1060*/  LDG.E.64 R16, desc[UR4][R6.64+0xdac0] ;  /* 0x00dac00406107981 */ /* 0x000ee2000c1e1b00 */
[----:B------:R-:W-:-:S04]  /*1070*/  IADD3 R8, PT, PT, R8, 0x28, RZ ;  /* 0x0000002808087810 */ /* 0x000fc80007ffe0ff */
[----:B------:R-:W-:Y:S01]  /*1080*/  ISETP.NE.AND P0, PT, R8, 0x3e8, PT ;  /* 0x000003e80800780c */ /* 0x000fe20003f05270 */
[----:B---3--:R-:W-:-:S07]  /*1090*/  DFMA R16, R4, R16, R10 ;  /* 0x000000100410722b */ /* 0x008fce000000000a */
[----:B------:R2:W-:Y:S05]  /*10a0*/  STG.E.64 desc[UR4][R2.64], R16 ;  /* 0x0000001002007986 */ /* 0x0005ea000c101b04 */
[----:B------:R-:W-:Y:S05]  /*10b0*/  @P0 BRA `(.L_x_0) ;  /* 0xfffffff000040947 */ /* 0x000fea000383ffff */
[----:B------:R-:W-:-:S04]  /*10c0*/  IADD3 R0, PT, PT, R0, 0x1, RZ ;  /* 0x0000000100007810 */ /* 0x000fc80007ffe0ff */
[----:B------:R-:W-:-:S13]  /*10d0*/  ISETP.NE.AND P0, PT, R0, 0x3e8, PT ;  /* 0x000003e80000780c */ /* 0x000fda0003f05270 */
[----:B------:R-:W-:Y:S05]  /*10e0*/  @P0 BRA `(.L_x_1) ;  /* 0xffffffec00e00947 */ /* 0x000fea000383ffff */
[----:B------:R-:W-:Y:S05]  /*10f0*/  EXIT ;  /* 0x000000000000794d */ /* 0x000fea0003800000 */
.L_x_2:
[----:B------:R-:W-:-:S00]  /*1100*/  BRA `(.L_x_2) ;  /* 0xfffffffc00fc7947 */ /* 0x000fc0000383ffff */
[----:B------:R-:W-:-:S00]  /*1110*/  NOP ;  /* 0x0000000000007918 */ /* 0x000fc00000000000 */
        /* <DEDUP_REMOVED lines=14> */
.L_x_3:


//--------------------- .nv.shared.reserved.0     --------------------------
	.section	.nv.shared.reserved.0,"aw",@nobits
	.weak		__nv_reservedSMEM_offset_0_alias
	.size		__nv_reservedSMEM_offset_0_alias, 0, 64
	.other		__nv_reservedSMEM_offset_0_alias,@"STO_CUDA_RESERVED_SHARED STV_DEFAULT"
__nv_reservedSMEM_offset_0_alias:
	.zero		0
	.zero		64


//--------------------- .nv.constant0._Z3dotPdS_S_ --------------------------
	.section	.nv.constant0._Z3dotPdS_S_,"a",@progbits
	.sectionflags	@""
	.align	4
.nv.constant0._Z3dotPdS_S_:
	.zero		920


//--------------------- SYMBOLS --------------------------

	.type		.nv.reservedSmem.offset0,@object
	.size		.nv.reservedSmem.offset0,0x4
